	.headerflags	@"EF_CUDA_TEXMODE_UNIFIED EF_CUDA_64BIT_ADDRESS EF_CUDA_ACCELERATORS EF_CUDA_SM90 EF_CUDA_VIRTUAL_SM(EF_CUDA_SM90)"
	.elftype	@"ET_EXEC"


//--------------------- .nv.info                  --------------------------
	.section	.nv.info,"",@"SHT_CUDA_INFO"
	.align	4


	//----- nvinfo : EIATTR_REGCOUNT
	.align		4
        /*0000*/ 	.byte	0x04, 0x2f
        /*0002*/ 	.short	(.L_3 - .L_2)
	.align		4
.L_2:
        /*0004*/ 	.word	index@(triton_poi_fused__native_batch_norm_legit_no_training_cat_relu_17)
        /*0008*/ 	.word	0x00000020


	//----- nvinfo : EIATTR_MIN_STACK_SIZE
	.align		4
.L_3:
        /*000c*/ 	.byte	0x04, 0x12
        /*000e*/ 	.short	(.L_5 - .L_4)
	.align		4
.L_4:
        /*0010*/ 	.word	index@(triton_poi_fused__native_batch_norm_legit_no_training_cat_relu_17)
        /*0014*/ 	.word	0x00000000


	//----- nvinfo : EIATTR_FRAME_SIZE
	.align		4
.L_5:
        /*0018*/ 	.byte	0x04, 0x11
        /*001a*/ 	.short	(.L_7 - .L_6)
	.align		4
.L_6:
        /*001c*/ 	.word	index@(triton_poi_fused__native_batch_norm_legit_no_training_cat_relu_17)
        /*0020*/ 	.word	0x00000000


	//----- nvinfo : EIATTR_MIN_STACK_SIZE
	.align		4
.L_7:
        /*0024*/ 	.byte	0x04, 0x12
        /*0026*/ 	.short	(.L_9 - .L_8)
	.align		4
.L_8:
        /*0028*/ 	.word	index@(triton_poi_fused__native_batch_norm_legit_no_training_cat_relu_17)
        /*002c*/ 	.word	0x00000000
.L_9:


//--------------------- .nv.info.triton_poi_fused__native_batch_norm_legit_no_training_cat_relu_17 --------------------------
	.section	.nv.info.triton_poi_fused__native_batch_norm_legit_no_training_cat_relu_17,"",@"SHT_CUDA_INFO"
	.sectionflags	@""
	.align	4


	//----- nvinfo : EIATTR_CUDA_API_VERSION
	.align		4
        /*0000*/ 	.byte	0x04, 0x37
        /*0002*/ 	.short	(.L_11 - .L_10)
.L_10:
        /*0004*/ 	.word	0x0000007c


	//----- nvinfo : EIATTR_KPARAM_INFO
	.align		4
.L_11:
        /*0008*/ 	.byte	0x04, 0x17
        /*000a*/ 	.short	(.L_13 - .L_12)
.L_12:
        /*000c*/ 	.word	0x00000000
        /*0010*/ 	.short	0x0008
        /*0012*/ 	.short	0x0040
        /*0014*/ 	.byte	0x00, 0xf0, 0x11, 0x00


	//----- nvinfo : EIATTR_KPARAM_INFO
	.align		4
.L_13:
        /*0018*/ 	.byte	0x04, 0x17
        /*001a*/ 	.short	(.L_15 - .L_14)
.L_14:
        /*001c*/ 	.word	0x00000000
        /*0020*/ 	.short	0x0007
        /*0022*/ 	.short	0x0038
        /*0024*/ 	.byte	0x00, 0xf4, 0x21, 0x00


	//----- nvinfo : EIATTR_KPARAM_INFO
	.align		4
.L_15:
        /*0028*/ 	.byte	0x04, 0x17
        /*002a*/ 	.short	(.L_17 - .L_16)
.L_16:
        /*002c*/ 	.word	0x00000000
        /*0030*/ 	.short	0x0006
        /*0032*/ 	.short	0x0030
        /*0034*/ 	.byte	0x00, 0xf4, 0x21, 0x00


	//----- nvinfo : EIATTR_KPARAM_INFO
	.align		4
.L_17:
        /*0038*/ 	.byte	0x04, 0x17
        /*003a*/ 	.short	(.L_19 - .L_18)
.L_18:
        /*003c*/ 	.word	0x00000000
        /*0040*/ 	.short	0x0005
        /*0042*/ 	.short	0x0028
        /*0044*/ 	.byte	0x00, 0xf4, 0x21, 0x00


	//----- nvinfo : EIATTR_KPARAM_INFO
	.align		4
.L_19:
        /*0048*/ 	.byte	0x04, 0x17
        /*004a*/ 	.short	(.L_21 - .L_20)
.L_20:
        /*004c*/ 	.word	0x00000000
        /*0050*/ 	.short	0x0004
        /*0052*/ 	.short	0x0020
        /*0054*/ 	.byte	0x00, 0xf4, 0x21, 0x00


	//----- nvinfo : EIATTR_KPARAM_INFO
	.align		4
.L_21:
        /*0058*/ 	.byte	0x04, 0x17
        /*005a*/ 	.short	(.L_23 - .L_22)
.L_22:
        /*005c*/ 	.word	0x00000000
        /*0060*/ 	.short	0x0003
        /*0062*/ 	.short	0x0018
        /*0064*/ 	.byte	0x00, 0xf4, 0x21, 0x00


	//----- nvinfo : EIATTR_KPARAM_INFO
	.align		4
.L_23:
        /*0068*/ 	.byte	0x04, 0x17
        /*006a*/ 	.short	(.L_25 - .L_24)
.L_24:
        /*006c*/ 	.word	0x00000000
        /*0070*/ 	.short	0x0002
        /*0072*/ 	.short	0x0010
        /*0074*/ 	.byte	0x00, 0xf4, 0x21, 0x00


	//----- nvinfo : EIATTR_KPARAM_INFO
	.align		4
.L_25:
        /*0078*/ 	.byte	0x04, 0x17
        /*007a*/ 	.short	(.L_27 - .L_26)
.L_26:
        /*007c*/ 	.word	0x00000000
        /*0080*/ 	.short	0x0001
        /*0082*/ 	.short	0x0008
        /*0084*/ 	.byte	0x00, 0xf4, 0x21, 0x00


	//----- nvinfo : EIATTR_KPARAM_INFO
	.align		4
.L_27:
        /*0088*/ 	.byte	0x04, 0x17
        /*008a*/ 	.short	(.L_29 - .L_28)
.L_28:
        /*008c*/ 	.word	0x00000000
        /*0090*/ 	.short	0x0000
        /*0092*/ 	.short	0x0000
        /*0094*/ 	.byte	0x00, 0xf4, 0x21, 0x00


	//----- nvinfo : EIATTR_SPARSE_MMA_MASK
	.align		4
.L_29:
        /*0098*/ 	.byte	0x03, 0x50
        /*009a*/ 	.short	0x0000


	//----- nvinfo : EIATTR_MAXREG_COUNT
	.align		4
        /*009c*/ 	.byte	0x03, 0x1b
        /*009e*/ 	.short	0x00ff


	//----- nvinfo : EIATTR_EXIT_INSTR_OFFSETS
	.align		4
        /*00a0*/ 	.byte	0x04, 0x1c
        /*00a2*/ 	.short	(.L_31 - .L_30)


	//   ....[0]....
.L_30:
        /*00a4*/ 	.word	0x00000b40


	//----- nvinfo : EIATTR_REQNTID
	.align		4
.L_31:
        /*00a8*/ 	.byte	0x04, 0x10
        /*00aa*/ 	.short	(.L_33 - .L_32)
.L_32:
        /*00ac*/ 	.word	0x00000080
        /*00b0*/ 	.word	0x00000001
        /*00b4*/ 	.word	0x00000001


	//----- nvinfo : EIATTR_CBANK_PARAM_SIZE
	.align		4
.L_33:
        /*00b8*/ 	.byte	0x03, 0x19
        /*00ba*/ 	.short	0x0044


	//----- nvinfo : EIATTR_PARAM_CBANK
	.align		4
        /*00bc*/ 	.byte	0x04, 0x0a
        /*00be*/ 	.short	(.L_35 - .L_34)
	.align		4
.L_34:
        /*00c0*/ 	.word	index@(.nv.constant0.triton_poi_fused__native_batch_norm_legit_no_training_cat_relu_17)
        /*00c4*/ 	.short	0x0210
        /*00c6*/ 	.short	0x0044


	//----- nvinfo : EIATTR_SW_WAR
	.align		4
.L_35:
        /*00c8*/ 	.byte	0x04, 0x36
        /*00ca*/ 	.short	(.L_37 - .L_36)
.L_36:
        /*00cc*/ 	.word	0x00000008
.L_37:


//--------------------- .nv.callgraph             --------------------------
	.section	.nv.callgraph,"",@"SHT_CUDA_CALLGRAPH"
	.align	4
	.sectionentsize	8
	.align		4
        /*0000*/ 	.word	0x00000000
	.align		4
        /*0004*/ 	.word	0xffffffff
	.align		4
        /*0008*/ 	.word	0x00000000
	.align		4
        /*000c*/ 	.word	0xfffffffe
	.align		4
        /*0010*/ 	.word	0x00000000
	.align		4
        /*0014*/ 	.word	0xfffffffd
	.align		4
        /*0018*/ 	.word	0x00000000
	.align		4
        /*001c*/ 	.word	0xfffffffc


//--------------------- .nv.constant4             --------------------------
	.section	.nv.constant4,"a",@progbits
	.align	8
	.align		8
.nv.constant4:
        /*0000*/ 	.dword	_$_str
	.align		8
        /*0008*/ 	.dword	_$_str_$_2


//--------------------- .text.triton_poi_fused__native_batch_norm_legit_no_training_cat_relu_17 --------------------------
	.section	.text.triton_poi_fused__native_batch_norm_legit_no_training_cat_relu_17,"ax",@progbits
	.align	128
        .global         triton_poi_fused__native_batch_norm_legit_no_training_cat_relu_17
        .type           triton_poi_fused__native_batch_norm_legit_no_training_cat_relu_17,@function
        .size           triton_poi_fused__native_batch_norm_legit_no_training_cat_relu_17,(.L_x_1 - triton_poi_fused__native_batch_norm_legit_no_training_cat_relu_17)
        .other          triton_poi_fused__native_batch_norm_legit_no_training_cat_relu_17,@"STO_CUDA_ENTRY STV_DEFAULT"
triton_poi_fused__native_batch_norm_legit_no_training_cat_relu_17:
.text.triton_poi_fused__native_batch_norm_legit_no_training_cat_relu_17:
[----:B------:R-:W-:Y:S01]  /*0000*/  LDC R1, c[0x0][0x28] ;  /* 0x00000a00ff017b82 */ /* 0x000fe20000000800 */
[----:B------:R-:W1:Y:S07]  /*0010*/  S2R R0, SR_TID.X ;  /* 0x0000000000007919 */ /* 0x000e6e0000002100 */
[----:B------:R-:W2:Y:S01]  /*0020*/  LDC.64 R2, c[0x0][0x228] ;  /* 0x00008a00ff027b82 */ /* 0x000ea20000000a00 */
[----:B------:R-:W-:Y:S01]  /*0030*/  ULDC.64 UR4, c[0x0][0x208] ;  /* 0x0000820000047ab9 */ /* 0x000fe20000000a00 */
[----:B------:R-:W3:Y:S01]  /*0040*/  S2R R21, SR_CTAID.X ;  /* 0x0000000000157919 */ /* 0x000ee20000002500 */
[----:B------:R-:W-:Y:S01]  /*0050*/  IMAD.MOV.U32 R12, RZ, RZ, 0x3e800000 ;  /* 0x3e800000ff0c7424 */ /* 0x000fe200078e00ff */
[----:B------:R-:W-:-:S04]  /*0060*/  ULDC.64 UR6, c[0x0][0x218] ;  /* 0x0000860000067ab9 */ /* 0x000fc80000000a00 */
[----:B------:R-:W4:Y:S08]  /*0070*/  LDC.64 R28, c[0x0][0x238] ;  /* 0x00008e00ff1c7b82 */ /* 0x000f300000000a00 */
[----:B------:R-:W5:Y:S01]  /*0080*/  LDC.64 R16, c[0x0][0x210] ;  /* 0x00008400ff107b82 */ /* 0x000f620000000a00 */
[----:B-1----:R-:W-:Y:S01]  /*0090*/  IMAD.SHL.U32 R0, R0, 0x4, RZ ;  /* 0x0000000400007824 */ /* 0x002fe200078e00ff */
[----:B---3--:R-:W-:-:S04]  /*00a0*/  SHF.R.S32.HI R5, RZ, 0x15, R21 ;  /* 0x00000015ff057819 */ /* 0x008fc80000011415 */
[----:B------:R-:W-:Y:S02]  /*00b0*/  LOP3.LUT R0, R0, 0x1fc, RZ, 0xc0, !PT ;  /* 0x000001fc00007812 */ /* 0x000fe400078ec0ff */
[----:B------:R-:W-:-:S03]  /*00c0*/  SGXT R5, R5, 0x1 ;  /* 0x000000010505781a */ /* 0x000fc60000000200 */
[----:B------:R-:W-:-:S04]  /*00d0*/  IMAD R21, R21, 0x400, R0 ;  /* 0x0000040015157824 */ /* 0x000fc800078e0200 */
[----:B------:R-:W-:Y:S01]  /*00e0*/  VIADD R0, R21, 0x200 ;  /* 0x0000020015007836 */ /* 0x000fe20000000000 */
[----:B------:R-:W-:-:S04]  /*00f0*/  LEA.HI R4, R5, R21, RZ, 0x9 ;  /* 0x0000001505047211 */ /* 0x000fc800078f48ff */
[----:B------:R-:W-:Y:S02]  /*0100*/  SHF.R.S32.HI R27, RZ, 0x9, R4 ;  /* 0x00000009ff1b7819 */ /* 0x000fe40000011404 */
[----:B------:R-:W-:-:S03]  /*0110*/  LEA.HI R5, R5, R0, RZ, 0x9 ;  /* 0x0000000005057211 */ /* 0x000fc600078f48ff */
[----:B------:R-:W-:Y:S01]  /*0120*/  IMAD.HI R7, R27, 0x38e38e39, RZ ;  /* 0x38e38e391b077827 */ /* 0x000fe200078e02ff */
[----:B------:R-:W-:-:S04]  /*0130*/  SHF.R.S32.HI R5, RZ, 0x9, R5 ;  /* 0x00000009ff057819 */ /* 0x000fc80000011405 */
[----:B------:R-:W-:Y:S01]  /*0140*/  SHF.R.U32.HI R8, RZ, 0x1f, R7 ;  /* 0x0000001fff087819 */ /* 0x000fe20000011607 */
[----:B------:R-:W-:-:S03]  /*0150*/  IMAD.HI R6, R5, 0x38e38e39, RZ ;  /* 0x38e38e3905067827 */ /* 0x000fc600078e02ff */
[----:B------:R-:W-:Y:S02]  /*0160*/  LEA.HI.SX32 R8, R7, R8, 0x1c ;  /* 0x0000000807087211 */ /* 0x000fe400078fe2ff */
[----:B------:R-:W-:-:S03]  /*0170*/  SHF.R.U32.HI R7, RZ, 0x1f, R6 ;  /* 0x0000001fff077819 */ /* 0x000fc60000011606 */
[----:B------:R-:W-:Y:S01]  /*0180*/  IMAD R27, R8, -0x48, R27 ;  /* 0xffffffb8081b7824 */ /* 0x000fe200078e021b */
[----:B------:R-:W-:-:S03]  /*0190*/  LEA.HI.SX32 R8, R6, R7, 0x1c ;  /* 0x0000000706087211 */ /* 0x000fc600078fe2ff */
[----:B--2---:R-:W-:-:S04]  /*01a0*/  IMAD.WIDE R6, R27, 0x4, R2 ;  /* 0x000000041b067825 */ /* 0x004fc800078e0202 */
[----:B------:R-:W-:Y:S02]  /*01b0*/  IMAD R25, R8, -0x48, R5 ;  /* 0xffffffb808197824 */ /* 0x000fe400078e0205 */
[----:B------:R1:W2:Y:S02]  /*01c0*/  LDG.E.EL R6, desc[UR4][R6.64] ;  /* 0x0000000406067981 */ /* 0x0002a4000c2e1900 */
[----:B------:R-:W-:-:S06]  /*01d0*/  IMAD.WIDE R2, R25, 0x4, R2 ;  /* 0x0000000419027825 */ /* 0x000fcc00078e0202 */
[----:B------:R-:W3:Y:S01]  /*01e0*/  LDG.E.EL R2, desc[UR4][R2.64] ;  /* 0x0000000402027981 */ /* 0x000ee2000c2e1900 */
[----:B------:R-:W-:Y:S01]  /*01f0*/  IMAD.HI R14, R21, 0x38e38e39, RZ ;  /* 0x38e38e39150e7827 */ /* 0x000fe200078e02ff */
[----:B------:R-:W-:-:S03]  /*0200*/  LOP3.LUT R4, R4, 0xfffffe00, RZ, 0xc0, !PT ;  /* 0xfffffe0004047812 */ /* 0x000fc600078ec0ff */
[----:B------:R-:W-:Y:S01]  /*0210*/  IMAD.HI R8, R0, 0x38e38e39, RZ ;  /* 0x38e38e3900087827 */ /* 0x000fe200078e02ff */
[----:B------:R-:W-:-:S03]  /*0220*/  SHF.R.U32.HI R9, RZ, 0x1f, R14 ;  /* 0x0000001fff097819 */ /* 0x000fc6000001160e */
[----:B------:R-:W-:Y:S01]  /*0230*/  IMAD.IADD R19, R21, 0x1, -R4 ;  /* 0x0000000115137824 */ /* 0x000fe200078e0a04 */
[----:B------:R-:W-:Y:S02]  /*0240*/  LEA.HI.SX32 R14, R14, R9, 0x13 ;  /* 0x000000090e0e7211 */ /* 0x000fe400078f9aff */
[----:B-1----:R-:W-:Y:S02]  /*0250*/  SHF.R.U32.HI R7, RZ, 0x1f, R8 ;  /* 0x0000001fff077819 */ /* 0x002fe40000011608 */
[----:B------:R-:W-:Y:S01]  /*0260*/  SHF.R.S32.HI R18, RZ, 0x1f, R19 ;  /* 0x0000001fff127819 */ /* 0x000fe20000011413 */
[----:B------:R-:W-:Y:S01]  /*0270*/  IMAD.SHL.U32 R4, R14, 0x2000, RZ ;  /* 0x000020000e047824 */ /* 0x000fe200078e00ff */
[----:B------:R-:W-:-:S04]  /*0280*/  LEA.HI.SX32 R11, R8, R7, 0x13 ;  /* 0x00000007080b7211 */ /* 0x000fc800078f9aff */
[----:B------:R-:W-:Y:S01]  /*0290*/  SHF.R.S32.HI R8, RZ, 0x1f, R4 ;  /* 0x0000001fff087819 */ /* 0x000fe20000011404 */
[----:B------:R-:W-:-:S04]  /*02a0*/  IMAD R0, R11, -0x9000, R0 ;  /* 0xffff70000b007824 */ /* 0x000fc800078e0200 */
[C---:B------:R-:W-:Y:S02]  /*02b0*/  IMAD R15, R11.reuse, 0x7000, R0 ;  /* 0x000070000b0f7824 */ /* 0x040fe400078e0200 */
[----:B------:R-:W-:Y:S02]  /*02c0*/  IMAD.SHL.U32 R11, R11, 0x2000, RZ ;  /* 0x000020000b0b7824 */ /* 0x000fe400078e00ff */
[----:B------:R-:W-:-:S03]  /*02d0*/  IMAD.SHL.U32 R0, R25, 0x200, RZ ;  /* 0x0000020019007824 */ /* 0x000fc600078e00ff */
[----:B------:R-:W-:Y:S01]  /*02e0*/  SHF.R.S32.HI R13, RZ, 0x1f, R11 ;  /* 0x0000001fff0d7819 */ /* 0x000fe2000001140b */
[----:B------:R-:W-:-:S04]  /*02f0*/  IMAD R22, R14, -0x9000, R21 ;  /* 0xffff70000e167824 */ /* 0x000fc800078e0215 */
[----:B------:R-:W-:Y:S02]  /*0300*/  IMAD R14, R14, 0x7000, R22 ;  /* 0x000070000e0e7824 */ /* 0x000fe400078e0216 */
[----:B--2---:R-:W-:Y:S01]  /*0310*/  FADD R10, R6, 9.9999997473787516356e-06 ;  /* 0x3727c5ac060a7421 */ /* 0x004fe20000000000 */
[----:B------:R-:W-:-:S05]  /*0320*/  IMAD.SHL.U32 R6, R27, 0x200, RZ ;  /* 0x000002001b067824 */ /* 0x000fca00078e00ff */
[----:B------:R-:W1:Y:S01]  /*0330*/  MUFU.SQRT R10, R10 ;  /* 0x0000000a000a7308 */ /* 0x000e620000002000 */
[-C--:B------:R-:W-:Y:S01]  /*0340*/  IADD3 R4, P4, P5, R6, R19.reuse, R4 ;  /* 0x0000001306047210 */ /* 0x080fe20007d9e004 */
[----:B---3--:R-:W-:Y:S01]  /*0350*/  FADD R5, R2, 9.9999997473787516356e-06 ;  /* 0x3727c5ac02057421 */ /* 0x008fe20000000000 */
[----:B------:R-:W-:Y:S01]  /*0360*/  SHF.R.S32.HI R7, RZ, 0x1f, R6 ;  /* 0x0000001fff077819 */ /* 0x000fe20000011406 */
[----:B------:R-:W2:Y:S03]  /*0370*/  LDC.64 R2, c[0x0][0x220] ;  /* 0x00008800ff027b82 */ /* 0x000ea60000000a00 */
[----:B------:R-:W-:Y:S01]  /*0380*/  IADD3.X R7, R7, R18, R8, P4, P5 ;  /* 0x0000001207077210 */ /* 0x000fe200027ea408 */
[----:B------:R-:W3:Y:S01]  /*0390*/  MUFU.SQRT R5, R5 ;  /* 0x0000000500057308 */ /* 0x000ee20000002000 */
[----:B------:R-:W-:Y:S02]  /*03a0*/  IADD3 R19, P4, P5, R0, R19, R11 ;  /* 0x0000001300137210 */ /* 0x000fe40007d9e00b */
[----:B------:R-:W-:Y:S01]  /*03b0*/  SHF.R.S32.HI R11, RZ, 0x1f, R0 ;  /* 0x0000001fff0b7819 */ /* 0x000fe20000011400 */
[----:B------:R-:W4:Y:S01]  /*03c0*/  LDC.64 R8, c[0x0][0x230] ;  /* 0x00008c00ff087b82 */ /* 0x000f220000000a00 */
[----:B-1----:R-:W-:-:S02]  /*03d0*/  FSETP.GT.AND P2, PT, R10, 8.50705917302346158658e+37, PT ;  /* 0x7e8000000a00780b */ /* 0x002fc40003f44000 */
[----:B------:R-:W-:Y:S02]  /*03e0*/  FSETP.GEU.AND P0, PT, R10, 1.175494350822287508e-38, PT ;  /* 0x008000000a00780b */ /* 0x000fe40003f0e000 */
[----:B------:R-:W-:Y:S02]  /*03f0*/  FSEL R6, R12, 1, P2 ;  /* 0x3f8000000c067808 */ /* 0x000fe40001000000 */
[----:B------:R-:W-:Y:S02]  /*0400*/  IADD3.X R18, R11, R18, R13, P4, P5 ;  /* 0x000000120b127210 */ /* 0x000fe400027ea40d */
[C---:B---3--:R-:W-:Y:S02]  /*0410*/  FSETP.GT.AND P3, PT, R5.reuse, 8.50705917302346158658e+37, PT ;  /* 0x7e8000000500780b */ /* 0x048fe40003f64000 */
[----:B------:R-:W-:-:S03]  /*0420*/  FSETP.GEU.AND P1, PT, R5, 1.175494350822287508e-38, PT ;  /* 0x008000000500780b */ /* 0x000fc60003f2e000 */
[----:B------:R-:W-:Y:S02]  /*0430*/  @P2 FMUL R10, R10, 0.25 ;  /* 0x3e8000000a0a2820 */ /* 0x000fe40000400000 */
[----:B------:R-:W-:Y:S02]  /*0440*/  @!P0 FMUL R6, R6, 16777216 ;  /* 0x4b80000006068820 */ /* 0x000fe40000400000 */
[----:B------:R-:W-:-:S04]  /*0450*/  @!P0 FMUL R10, R10, 16777216 ;  /* 0x4b8000000a0a8820 */ /* 0x000fc80000400000 */
[----:B------:R-:W-:Y:S01]  /*0460*/  @P3 FMUL R5, R5, 0.25 ;  /* 0x3e80000005053820 */ /* 0x000fe20000400000 */
[----:B------:R1:W3:Y:S03]  /*0470*/  MUFU.RCP R23, R10 ;  /* 0x0000000a00177308 */ /* 0x0002e60000001000 */
[----:B------:R-:W-:-:S06]  /*0480*/  @!P1 FMUL R5, R5, 16777216 ;  /* 0x4b80000005059820 */ /* 0x000fcc0000400000 */
[----:B------:R-:W4:Y:S01]  /*0490*/  MUFU.RCP R5, R5 ;  /* 0x0000000500057308 */ /* 0x000f220000001000 */
[----:B-1----:R-:W-:Y:S02]  /*04a0*/  FSEL R10, R12, 1, P3 ;  /* 0x3f8000000c0a7808 */ /* 0x002fe40001800000 */
[----:B------:R-:W-:-:S03]  /*04b0*/  LEA R12, P2, R4, UR6, 0x2 ;  /* 0x00000006040c7c11 */ /* 0x000fc6000f8410ff */
[----:B------:R-:W-:Y:S01]  /*04c0*/  @!P1 FMUL R10, R10, 16777216 ;  /* 0x4b8000000a0a9820 */ /* 0x000fe20000400000 */
[----:B------:R-:W-:Y:S01]  /*04d0*/  LEA.HI.X R13, R4, UR7, R7, 0x2, P2 ;  /* 0x00000007040d7c11 */ /* 0x000fe200090f1407 */
[----:B---3--:R-:W-:Y:S01]  /*04e0*/  FMUL R23, R23, R6 ;  /* 0x0000000617177220 */ /* 0x008fe20000400000 */
[C-C-:B--2---:R-:W-:Y:S01]  /*04f0*/  IMAD.WIDE R6, R27.reuse, 0x4, R2.reuse ;  /* 0x000000041b067825 */ /* 0x144fe200078e0202 */
[C---:B------:R-:W-:Y:S02]  /*0500*/  ISETP.GT.AND P0, PT, R27.reuse, 0x37, PT ;  /* 0x000000371b00780c */ /* 0x040fe40003f04270 */
[----:B------:R-:W-:Y:S01]  /*0510*/  ISETP.GE.AND P3, PT, R27, 0x38, PT ;  /* 0x000000381b00780c */ /* 0x000fe20003f66270 */
[----:B------:R-:W-:Y:S01]  /*0520*/  IMAD.WIDE R2, R25, 0x4, R2 ;  /* 0x0000000419027825 */ /* 0x000fe200078e0202 */
[----:B------:R1:W2:Y:S03]  /*0530*/  LDG.E.EL R24, desc[UR4][R6.64] ;  /* 0x0000000406187981 */ /* 0x0002a6000c2e1900 */
[----:B0---4-:R-:W-:Y:S01]  /*0540*/  FMUL R0, R5, R10 ;  /* 0x0000000a05007220 */ /* 0x011fe20000400000 */
[--C-:B------:R-:W-:Y:S01]  /*0550*/  IMAD.WIDE R10, R27, 0x4, R8.reuse ;  /* 0x000000041b0a7825 */ /* 0x100fe200078e0208 */
[----:B------:R-:W3:Y:S03]  /*0560*/  LDG.E.EL R2, desc[UR4][R2.64] ;  /* 0x0000000402027981 */ /* 0x000ee6000c2e1900 */
[----:B------:R-:W-:-:S04]  /*0570*/  IMAD.WIDE R8, R25, 0x4, R8 ;  /* 0x0000000419087825 */ /* 0x000fc800078e0208 */
[----:B------:R-:W-:Y:S01]  /*0580*/  IMAD.WIDE R26, R27, 0x4, R28 ;  /* 0x000000041b1a7825 */ /* 0x000fe200078e021c */
[----:B------:R0:W4:Y:S01]  /*0590*/  LDG.E.EL R20, desc[UR4][R8.64] ;  /* 0x0000000408147981 */ /* 0x000122000c2e1900 */
[----:B------:R-:W-:Y:S02]  /*05a0*/  CS2R R4, SRZ ;  /* 0x0000000000047805 */ /* 0x000fe4000001ff00 */
[----:B-1----:R-:W-:Y:S01]  /*05b0*/  CS2R R6, SRZ ;  /* 0x0000000000067805 */ /* 0x002fe2000001ff00 */
[----:B------:R1:W2:Y:S04]  /*05c0*/  LDG.E.EL R3, desc[UR4][R10.64] ;  /* 0x000000040a037981 */ /* 0x0002a8000c2e1900 */
[----:B------:R5:W2:Y:S01]  /*05d0*/  LDG.E.EL R22, desc[UR4][R26.64] ;  /* 0x000000041a167981 */ /* 0x000aa2000c2e1900 */
[----:B0-----:R-:W-:-:S03]  /*05e0*/  CS2R R8, SRZ ;  /* 0x0000000000087805 */ /* 0x001fc6000001ff00 */
[----:B------:R0:W2:Y:S01]  /*05f0*/  @P0 LDG.E.128 R4, desc[UR4][R12.64+-0x1c000] ;  /* 0xfe4000040c040981 */ /* 0x0000a2000c1e1d00 */
[----:B-1----:R-:W-:Y:S01]  /*0600*/  CS2R R10, SRZ ;  /* 0x00000000000a7805 */ /* 0x002fe2000001ff00 */
[----:B-----5:R-:W-:-:S05]  /*0610*/  IMAD.WIDE R26, R14, 0x4, R16 ;  /* 0x000000040e1a7825 */ /* 0x020fca00078e0210 */
[----:B------:R1:W5:Y:S01]  /*0620*/  @!P3 LDG.E.128 R8, desc[UR4][R26.64] ;  /* 0x000000041a08b981 */ /* 0x000362000c1e1d00 */
[----:B------:R-:W-:Y:S01]  /*0630*/  ISETP.GE.AND P2, PT, R25, 0x38, PT ;  /* 0x000000381900780c */ /* 0x000fe20003f46270 */
[----:B------:R-:W-:Y:S01]  /*0640*/  IMAD.WIDE R16, R15, 0x4, R16 ;  /* 0x000000040f107825 */ /* 0x000fe200078e0210 */
[----:B------:R-:W-:Y:S02]  /*0650*/  ISETP.GT.AND P1, PT, R25, 0x37, PT ;  /* 0x000000371900780c */ /* 0x000fe40003f24270 */
[----:B0-----:R-:W-:Y:S02]  /*0660*/  CS2R R12, SRZ ;  /* 0x00000000000c7805 */ /* 0x001fe4000001ff00 */
[----:B------:R-:W-:Y:S02]  /*0670*/  CS2R R14, SRZ ;  /* 0x00000000000e7805 */ /* 0x000fe4000001ff00 */
[----:B-1----:R-:W-:-:S05]  /*0680*/  LEA R26, P4, R19, UR6, 0x2 ;  /* 0x00000006131a7c11 */ /* 0x002fca000f8810ff */
[----:B------:R0:W3:Y:S01]  /*0690*/  @!P2 LDG.E.128 R12, desc[UR4][R16.64] ;  /* 0x00000004100ca981 */ /* 0x0000e2000c1e1d00 */
[----:B------:R-:W-:Y:S02]  /*06a0*/  LEA.HI.X R27, R19, UR7, R18, 0x2, P4 ;  /* 0x00000007131b7c11 */ /* 0x000fe4000a0f1412 */
[----:B------:R-:W-:Y:S02]  /*06b0*/  CS2R R18, SRZ ;  /* 0x0000000000127805 */ /* 0x000fe4000001ff00 */
[----:B0-----:R-:W-:-:S06]  /*06c0*/  CS2R R16, SRZ ;  /* 0x0000000000107805 */ /* 0x001fcc000001ff00 */
[----:B------:R0:W3:Y:S01]  /*06d0*/  @P1 LDG.E.128 R16, desc[UR4][R26.64+-0x1c000] ;  /* 0xfe4000041a101981 */ /* 0x0000e2000c1e1d00 */
[----:B------:R-:W-:-:S05]  /*06e0*/  IMAD.WIDE R28, R25, 0x4, R28 ;  /* 0x00000004191c7825 */ /* 0x000fca00078e021c */
[----:B------:R1:W4:Y:S01]  /*06f0*/  LDG.E.EL R25, desc[UR4][R28.64] ;  /* 0x000000041c197981 */ /* 0x000322000c2e1900 */
[----:B--2---:R-:W-:Y:S02]  /*0700*/  SEL R4, R4, RZ, P0 ;  /* 0x000000ff04047207 */ /* 0x004fe40000000000 */
[----:B0-----:R-:W-:Y:S02]  /*0710*/  SEL R26, R7, RZ, P0 ;  /* 0x000000ff071a7207 */ /* 0x001fe40000000000 */
[----:B-----5:R-:W-:-:S04]  /*0720*/  SEL R8, R8, RZ, !P3 ;  /* 0x000000ff08087207 */ /* 0x020fc80005800000 */
[----:B------:R-:W-:Y:S02]  /*0730*/  SEL R4, R8, R4, !P3 ;  /* 0x0000000408047207 */ /* 0x000fe40005800000 */
[----:B------:R-:W-:Y:S02]  /*0740*/  SEL R8, R5, RZ, P0 ;  /* 0x000000ff05087207 */ /* 0x000fe40000000000 */
[----:B------:R-:W-:Y:S02]  /*0750*/  SEL R5, R9, RZ, !P3 ;  /* 0x000000ff09057207 */ /* 0x000fe40005800000 */
[----:B------:R-:W-:Y:S02]  /*0760*/  SEL R6, R6, RZ, P0 ;  /* 0x000000ff06067207 */ /* 0x000fe40000000000 */
[----:B------:R-:W-:Y:S02]  /*0770*/  SEL R7, R11, RZ, !P3 ;  /* 0x000000ff0b077207 */ /* 0x000fe40005800000 */
[----:B------:R-:W-:-:S02]  /*0780*/  SEL R9, R10, RZ, !P3 ;  /* 0x000000ff0a097207 */ /* 0x000fc40005800000 */
[----:B------:R-:W-:Y:S02]  /*0790*/  SEL R5, R5, R8, !P3 ;  /* 0x0000000805057207 */ /* 0x000fe40005800000 */
[----:B------:R-:W-:Y:S02]  /*07a0*/  SEL R7, R7, R26, !P3 ;  /* 0x0000001a07077207 */ /* 0x000fe40005800000 */
[----:B------:R-:W-:Y:S01]  /*07b0*/  SEL R6, R9, R6, !P3 ;  /* 0x0000000609067207 */ /* 0x000fe20005800000 */
[C---:B------:R-:W-:Y:S01]  /*07c0*/  FADD R10, -R24.reuse, R5 ;  /* 0x00000005180a7221 */ /* 0x040fe20000000100 */
[C---:B------:R-:W-:Y:S01]  /*07d0*/  FADD R8, -R24.reuse, R4 ;  /* 0x0000000418087221 */ /* 0x040fe20000000100 */
[C---:B-1----:R-:W-:Y:S02]  /*07e0*/  FADD R28, -R24.reuse, R7 ;  /* 0x00000007181c7221 */ /* 0x042fe40000000100 */
[----:B------:R-:W-:Y:S01]  /*07f0*/  FADD R26, -R24, R6 ;  /* 0x00000006181a7221 */ /* 0x000fe20000000100 */
[----:B------:R-:W-:-:S02]  /*0800*/  FMUL R24, R23, R10 ;  /* 0x0000000a17187220 */ /* 0x000fc40000400000 */
[----:B------:R-:W0:Y:S01]  /*0810*/  LDC.64 R10, c[0x0][0x240] ;  /* 0x00009000ff0a7b82 */ /* 0x000e220000000a00 */
[C---:B------:R-:W-:Y:S01]  /*0820*/  FMUL R29, R23.reuse, R28 ;  /* 0x0000001c171d7220 */ /* 0x040fe20000400000 */
[C---:B------:R-:W-:Y:S01]  /*0830*/  FMUL R27, R23.reuse, R26 ;  /* 0x0000001a171b7220 */ /* 0x040fe20000400000 */
[----:B------:R-:W-:Y:S01]  /*0840*/  FMUL R23, R23, R8 ;  /* 0x0000000817177220 */ /* 0x000fe20000400000 */
[----:B---3--:R-:W-:Y:S02]  /*0850*/  SEL R12, R12, RZ, !P2 ;  /* 0x000000ff0c0c7207 */ /* 0x008fe40005000000 */
[----:B------:R-:W-:Y:S02]  /*0860*/  SEL R13, R13, RZ, !P2 ;  /* 0x000000ff0d0d7207 */ /* 0x000fe40005000000 */
[----:B------:R-:W1:Y:S01]  /*0870*/  LDC.64 R8, c[0x0][0x248] ;  /* 0x00009200ff087b82 */ /* 0x000e620000000a00 */
[----:B------:R-:W-:Y:S02]  /*0880*/  SEL R14, R14, RZ, !P2 ;  /* 0x000000ff0e0e7207 */ /* 0x000fe40005000000 */
[----:B------:R-:W-:-:S02]  /*0890*/  @P2 SEL R12, R16, RZ, P1 ;  /* 0x000000ff100c2207 */ /* 0x000fc40000800000 */
[----:B------:R-:W-:Y:S02]  /*08a0*/  @P2 SEL R13, R17, RZ, P1 ;  /* 0x000000ff110d2207 */ /* 0x000fe40000800000 */
[----:B------:R-:W-:Y:S02]  /*08b0*/  SEL R15, R15, RZ, !P2 ;  /* 0x000000ff0f0f7207 */ /* 0x000fe40005000000 */
[----:B------:R-:W-:Y:S02]  /*08c0*/  @P2 SEL R14, R18, RZ, P1 ;  /* 0x000000ff120e2207 */ /* 0x000fe40000800000 */
[----:B------:R-:W-:Y:S01]  /*08d0*/  @P2 SEL R15, R19, RZ, P1 ;  /* 0x000000ff130f2207 */ /* 0x000fe20000800000 */
[C-C-:B------:R-:W-:Y:S01]  /*08e0*/  FFMA R24, R3.reuse, R24, R22.reuse ;  /* 0x0000001803187223 */ /* 0x140fe20000000016 */
[C-C-:B------:R-:W-:Y:S01]  /*08f0*/  FFMA R23, R3.reuse, R23, R22.reuse ;  /* 0x0000001703177223 */ /* 0x140fe20000000016 */
[C-C-:B------:R-:W-:Y:S01]  /*0900*/  FFMA R27, R3.reuse, R27, R22.reuse ;  /* 0x0000001b031b7223 */ /* 0x140fe20000000016 */
[----:B------:R-:W-:Y:S01]  /*0910*/  FFMA R29, R3, R29, R22 ;  /* 0x0000001d031d7223 */ /* 0x000fe20000000016 */
[C---:B------:R-:W-:Y:S01]  /*0920*/  FADD R17, -R2.reuse, R13 ;  /* 0x0000000d02117221 */ /* 0x040fe20000000100 */
[C---:B------:R-:W-:Y:S01]  /*0930*/  FADD R3, -R2.reuse, R12 ;  /* 0x0000000c02037221 */ /* 0x040fe20000000100 */
[C---:B------:R-:W-:Y:S01]  /*0940*/  FADD R19, -R2.reuse, R14 ;  /* 0x0000000e02137221 */ /* 0x040fe20000000100 */
[----:B------:R-:W-:Y:S01]  /*0950*/  FADD R2, -R2, R15 ;  /* 0x0000000f02027221 */ /* 0x000fe20000000100 */
[C---:B------:R-:W-:Y:S01]  /*0960*/  FMUL R17, R0.reuse, R17 ;  /* 0x0000001100117220 */ /* 0x040fe20000400000 */
[C---:B------:R-:W-:Y:S01]  /*0970*/  FMUL R16, R0.reuse, R3 ;  /* 0x0000000300107220 */ /* 0x040fe20000400000 */
[C---:B------:R-:W-:Y:S01]  /*0980*/  FMUL R18, R0.reuse, R19 ;  /* 0x0000001300127220 */ /* 0x040fe20000400000 */
[----:B------:R-:W-:Y:S01]  /*0990*/  FMUL R2, R0, R2 ;  /* 0x0000000200027220 */ /* 0x000fe20000400000 */
[C-C-:B----4-:R-:W-:Y:S01]  /*09a0*/  FFMA R0, R20.reuse, R17, R25.reuse ;  /* 0x0000001114007223 */ /* 0x150fe20000000019 */
[C-C-:B------:R-:W-:Y:S01]  /*09b0*/  FFMA R16, R20.reuse, R16, R25.reuse ;  /* 0x0000001014107223 */ /* 0x140fe20000000019 */
[C-C-:B------:R-:W-:Y:S01]  /*09c0*/  FFMA R18, R20.reuse, R18, R25.reuse ;  /* 0x0000001214127223 */ /* 0x140fe20000000019 */
[----:B------:R-:W-:Y:S01]  /*09d0*/  FFMA R19, R20, R2, R25 ;  /* 0x0000000214137223 */ /* 0x000fe20000000019 */
[----:B------:R-:W-:Y:S01]  /*09e0*/  FSETP.GEU.AND P6, PT, R29, RZ, PT ;  /* 0x000000ff1d00720b */ /* 0x000fe20003fce000 */
[----:B0-----:R-:W-:Y:S01]  /*09f0*/  IMAD.WIDE R2, R21, 0x4, R10 ;  /* 0x0000000415027825 */ /* 0x001fe200078e020a */
[----:B------:R-:W-:-:S02]  /*0a00*/  FSETP.GEU.AND P0, PT, R27, RZ, PT ;  /* 0x000000ff1b00720b */ /* 0x000fc40003f0e000 */
[----:B------:R-:W-:Y:S02]  /*0a10*/  SEL R11, R29, RZ, P6 ;  /* 0x000000ff1d0b7207 */ /* 0x000fe40003000000 */
[----:B------:R-:W-:Y:S02]  /*0a20*/  FSETP.GEU.AND P1, PT, R24, RZ, PT ;  /* 0x000000ff1800720b */ /* 0x000fe40003f2e000 */
[----:B------:R-:W-:Y:S02]  /*0a30*/  FSETP.GEU.AND P2, PT, R23, RZ, PT ;  /* 0x000000ff1700720b */ /* 0x000fe40003f4e000 */
[----:B------:R-:W-:Y:S02]  /*0a40*/  FSETP.GEU.AND P3, PT, R19, RZ, PT ;  /* 0x000000ff1300720b */ /* 0x000fe40003f6e000 */
[----:B------:R-:W-:Y:S02]  /*0a50*/  FSETP.GEU.AND P4, PT, R18, RZ, PT ;  /* 0x000000ff1200720b */ /* 0x000fe40003f8e000 */
[----:B------:R-:W-:-:S02]  /*0a60*/  FSETP.GEU.AND P5, PT, R0, RZ, PT ;  /* 0x000000ff0000720b */ /* 0x000fc40003fae000 */
[----:B------:R-:W-:Y:S01]  /*0a70*/  FSETP.GEU.AND P6, PT, R16, RZ, PT ;  /* 0x000000ff1000720b */ /* 0x000fe20003fce000 */
[----:B-1----:R-:W-:Y:S01]  /*0a80*/  IMAD.WIDE R20, R21, 0x4, R8 ;  /* 0x0000000415147825 */ /* 0x002fe200078e0208 */
[----:B------:R-:W-:Y:S02]  /*0a90*/  SEL R10, R27, RZ, P0 ;  /* 0x000000ff1b0a7207 */ /* 0x000fe40000000000 */
[----:B------:R-:W-:Y:S02]  /*0aa0*/  SEL R9, R24, RZ, P1 ;  /* 0x000000ff18097207 */ /* 0x000fe40000800000 */
[----:B------:R-:W-:Y:S02]  /*0ab0*/  SEL R8, R23, RZ, P2 ;  /* 0x000000ff17087207 */ /* 0x000fe40001000000 */
[----:B------:R-:W-:Y:S02]  /*0ac0*/  SEL R19, R19, RZ, P3 ;  /* 0x000000ff13137207 */ /* 0x000fe40001800000 */
[----:B------:R-:W-:-:S02]  /*0ad0*/  SEL R18, R18, RZ, P4 ;  /* 0x000000ff12127207 */ /* 0x000fc40002000000 */
[----:B------:R-:W-:Y:S02]  /*0ae0*/  SEL R17, R0, RZ, P5 ;  /* 0x000000ff00117207 */ /* 0x000fe40002800000 */
[----:B------:R-:W-:Y:S01]  /*0af0*/  SEL R16, R16, RZ, P6 ;  /* 0x000000ff10107207 */ /* 0x000fe20003000000 */
[----:B------:R-:W-:Y:S04]  /*0b00*/  STG.E.128 desc[UR4][R2.64], R4 ;  /* 0x0000000402007986 */ /* 0x000fe8000c101d04 */
[----:B------:R-:W-:Y:S04]  /*0b10*/  STG.E.128 desc[UR4][R2.64+0x800], R12 ;  /* 0x0008000c02007986 */ /* 0x000fe8000c101d04 */
[----:B------:R-:W-:Y:S04]  /*0b20*/  STG.E.128 desc[UR4][R20.64], R8 ;  /* 0x0000000814007986 */ /* 0x000fe8000c101d04 */
[----:B------:R-:W-:Y:S01]  /*0b30*/  STG.E.128 desc[UR4][R20.64+0x800], R16 ;  /* 0x0008001014007986 */ /* 0x000fe2000c101d04 */
[----:B------:R-:W-:Y:S05]  /*0b40*/  EXIT ;  /* 0x000000000000794d */ /* 0x000fea0003800000 */
.L_x_0:
[----:B------:R-:W-:-:S00]  /*0b50*/  BRA `(.L_x_0) ;  /* 0xfffffffc00fc7947 */ /* 0x000fc0000383ffff */
[----:B------:R-:W-:-:S00]  /*0b60*/  NOP ;  /* 0x0000000000007918 */ /* 0x000fc00000000000 */
        /* <DEDUP_REMOVED lines=9> */
.L_x_1:


//--------------------- .nv.global.init           --------------------------
	.section	.nv.global.init,"aw",@progbits
.nv.global.init:
	.type		_$_str,@object
	.size		_$_str,(_$_str_$_2 - _$_str)
_$_str:
        /*0000*/ 	.byte	0x5f, 0x5f, 0x43, 0x55, 0x44, 0x41, 0x5f, 0x46, 0x54, 0x5a, 0x00
	.type		_$_str_$_2,@object
	.size		_$_str_$_2,(.L_1 - _$_str_$_2)
_$_str_$_2:
        /*000b*/ 	.byte	0x5f, 0x5f, 0x43, 0x55, 0x44, 0x41, 0x5f, 0x50, 0x52, 0x45, 0x43, 0x5f, 0x53, 0x51, 0x52, 0x54
        /*001b*/ 	.byte	0x00
.L_1:


//--------------------- .nv.constant0.triton_poi_fused__native_batch_norm_legit_no_training_cat_relu_17 --------------------------
	.section	.nv.constant0.triton_poi_fused__native_batch_norm_legit_no_training_cat_relu_17,"a",@progbits
	.sectionflags	@""
	.align	4
.nv.constant0.triton_poi_fused__native_batch_norm_legit_no_training_cat_relu_17:
	.zero		596
